	.headerflags	@"EF_CUDA_TEXMODE_UNIFIED EF_CUDA_64BIT_ADDRESS EF_CUDA_ACCELERATORS EF_CUDA_SM90 EF_CUDA_VIRTUAL_SM(EF_CUDA_SM90)"
	.elftype	@"ET_EXEC"


//--------------------- .nv.info                  --------------------------
	.section	.nv.info,"",@"SHT_CUDA_INFO"
	.align	4


	//----- nvinfo : EIATTR_REGCOUNT
	.align		4
        /*0000*/ 	.byte	0x04, 0x2f
        /*0002*/ 	.short	(.L_3 - .L_2)
	.align		4
.L_2:
        /*0004*/ 	.word	index@(triton_poi_fused__native_batch_norm_legit_no_training_silu_31)
        /*0008*/ 	.word	0x00000020


	//----- nvinfo : EIATTR_MIN_STACK_SIZE
	.align		4
.L_3:
        /*000c*/ 	.byte	0x04, 0x12
        /*000e*/ 	.short	(.L_5 - .L_4)
	.align		4
.L_4:
        /*0010*/ 	.word	index@(triton_poi_fused__native_batch_norm_legit_no_training_silu_31)
        /*0014*/ 	.word	0x00000000


	//----- nvinfo : EIATTR_FRAME_SIZE
	.align		4
.L_5:
        /*0018*/ 	.byte	0x04, 0x11
        /*001a*/ 	.short	(.L_7 - .L_6)
	.align		4
.L_6:
        /*001c*/ 	.word	index@(triton_poi_fused__native_batch_norm_legit_no_training_silu_31)
        /*0020*/ 	.word	0x00000000


	//----- nvinfo : EIATTR_MIN_STACK_SIZE
	.align		4
.L_7:
        /*0024*/ 	.byte	0x04, 0x12
        /*0026*/ 	.short	(.L_9 - .L_8)
	.align		4
.L_8:
        /*0028*/ 	.word	index@(triton_poi_fused__native_batch_norm_legit_no_training_silu_31)
        /*002c*/ 	.word	0x00000000
.L_9:


//--------------------- .nv.info.triton_poi_fused__native_batch_norm_legit_no_training_silu_31 --------------------------
	.section	.nv.info.triton_poi_fused__native_batch_norm_legit_no_training_silu_31,"",@"SHT_CUDA_INFO"
	.sectionflags	@""
	.align	4


	//----- nvinfo : EIATTR_CUDA_API_VERSION
	.align		4
        /*0000*/ 	.byte	0x04, 0x37
        /*0002*/ 	.short	(.L_11 - .L_10)
.L_10:
        /*0004*/ 	.word	0x0000007c


	//----- nvinfo : EIATTR_KPARAM_INFO
	.align		4
.L_11:
        /*0008*/ 	.byte	0x04, 0x17
        /*000a*/ 	.short	(.L_13 - .L_12)
.L_12:
        /*000c*/ 	.word	0x00000000
        /*0010*/ 	.short	0x0007
        /*0012*/ 	.short	0x0034
        /*0014*/ 	.byte	0x00, 0xf0, 0x11, 0x00


	//----- nvinfo : EIATTR_KPARAM_INFO
	.align		4
.L_13:
        /*0018*/ 	.byte	0x04, 0x17
        /*001a*/ 	.short	(.L_15 - .L_14)
.L_14:
        /*001c*/ 	.word	0x00000000
        /*0020*/ 	.short	0x0006
        /*0022*/ 	.short	0x0030
        /*0024*/ 	.byte	0x00, 0xf0, 0x11, 0x00


	//----- nvinfo : EIATTR_KPARAM_INFO
	.align		4
.L_15:
        /*0028*/ 	.byte	0x04, 0x17
        /*002a*/ 	.short	(.L_17 - .L_16)
.L_16:
        /*002c*/ 	.word	0x00000000
        /*0030*/ 	.short	0x0005
        /*0032*/ 	.short	0x0028
        /*0034*/ 	.byte	0x00, 0xf4, 0x21, 0x00


	//----- nvinfo : EIATTR_KPARAM_INFO
	.align		4
.L_17:
        /*0038*/ 	.byte	0x04, 0x17
        /*003a*/ 	.short	(.L_19 - .L_18)
.L_18:
        /*003c*/ 	.word	0x00000000
        /*0040*/ 	.short	0x0004
        /*0042*/ 	.short	0x0020
        /*0044*/ 	.byte	0x00, 0xf4, 0x21, 0x00


	//----- nvinfo : EIATTR_KPARAM_INFO
	.align		4
.L_19:
        /*0048*/ 	.byte	0x04, 0x17
        /*004a*/ 	.short	(.L_21 - .L_20)
.L_20:
        /*004c*/ 	.word	0x00000000
        /*0050*/ 	.short	0x0003
        /*0052*/ 	.short	0x0018
        /*0054*/ 	.byte	0x00, 0xf4, 0x21, 0x00


	//----- nvinfo : EIATTR_KPARAM_INFO
	.align		4
.L_21:
        /*0058*/ 	.byte	0x04, 0x17
        /*005a*/ 	.short	(.L_23 - .L_22)
.L_22:
        /*005c*/ 	.word	0x00000000
        /*0060*/ 	.short	0x0002
        /*0062*/ 	.short	0x0010
        /*0064*/ 	.byte	0x00, 0xf4, 0x21, 0x00


	//----- nvinfo : EIATTR_KPARAM_INFO
	.align		4
.L_23:
        /*0068*/ 	.byte	0x04, 0x17
        /*006a*/ 	.short	(.L_25 - .L_24)
.L_24:
        /*006c*/ 	.word	0x00000000
        /*0070*/ 	.short	0x0001
        /*0072*/ 	.short	0x0008
        /*0074*/ 	.byte	0x00, 0xf4, 0x21, 0x00


	//----- nvinfo : EIATTR_KPARAM_INFO
	.align		4
.L_25:
        /*0078*/ 	.byte	0x04, 0x17
        /*007a*/ 	.short	(.L_27 - .L_26)
.L_26:
        /*007c*/ 	.word	0x00000000
        /*0080*/ 	.short	0x0000
        /*0082*/ 	.short	0x0000
        /*0084*/ 	.byte	0x00, 0xf4, 0x21, 0x00


	//----- nvinfo : EIATTR_SPARSE_MMA_MASK
	.align		4
.L_27:
        /*0088*/ 	.byte	0x03, 0x50
        /*008a*/ 	.short	0x0000


	//----- nvinfo : EIATTR_MAXREG_COUNT
	.align		4
        /*008c*/ 	.byte	0x03, 0x1b
        /*008e*/ 	.short	0x00ff


	//----- nvinfo : EIATTR_EXIT_INSTR_OFFSETS
	.align		4
        /*0090*/ 	.byte	0x04, 0x1c
        /*0092*/ 	.short	(.L_29 - .L_28)


	//   ....[0]....
.L_28:
        /*0094*/ 	.word	0x00001130


	//   ....[1]....
        /*0098*/ 	.word	0x00001180


	//----- nvinfo : EIATTR_REQNTID
	.align		4
.L_29:
        /*009c*/ 	.byte	0x04, 0x10
        /*009e*/ 	.short	(.L_31 - .L_30)
.L_30:
        /*00a0*/ 	.word	0x00000080
        /*00a4*/ 	.word	0x00000001
        /*00a8*/ 	.word	0x00000001


	//----- nvinfo : EIATTR_CBANK_PARAM_SIZE
	.align		4
.L_31:
        /*00ac*/ 	.byte	0x03, 0x19
        /*00ae*/ 	.short	0x0038


	//----- nvinfo : EIATTR_PARAM_CBANK
	.align		4
        /*00b0*/ 	.byte	0x04, 0x0a
        /*00b2*/ 	.short	(.L_33 - .L_32)
	.align		4
.L_32:
        /*00b4*/ 	.word	index@(.nv.constant0.triton_poi_fused__native_batch_norm_legit_no_training_silu_31)
        /*00b8*/ 	.short	0x0210
        /*00ba*/ 	.short	0x0038


	//----- nvinfo : EIATTR_SW_WAR
	.align		4
.L_33:
        /*00bc*/ 	.byte	0x04, 0x36
        /*00be*/ 	.short	(.L_35 - .L_34)
.L_34:
        /*00c0*/ 	.word	0x00000008
.L_35:


//--------------------- .nv.callgraph             --------------------------
	.section	.nv.callgraph,"",@"SHT_CUDA_CALLGRAPH"
	.align	4
	.sectionentsize	8
	.align		4
        /*0000*/ 	.word	0x00000000
	.align		4
        /*0004*/ 	.word	0xffffffff
	.align		4
        /*0008*/ 	.word	0x00000000
	.align		4
        /*000c*/ 	.word	0xfffffffe
	.align		4
        /*0010*/ 	.word	0x00000000
	.align		4
        /*0014*/ 	.word	0xfffffffd
	.align		4
        /*0018*/ 	.word	0x00000000
	.align		4
        /*001c*/ 	.word	0xfffffffc


//--------------------- .nv.constant4             --------------------------
	.section	.nv.constant4,"a",@progbits
	.align	8
	.align		8
.nv.constant4:
        /*0000*/ 	.dword	_$_str
	.align		8
        /*0008*/ 	.dword	_$_str_$_2


//--------------------- .text.triton_poi_fused__native_batch_norm_legit_no_training_silu_31 --------------------------
	.section	.text.triton_poi_fused__native_batch_norm_legit_no_training_silu_31,"ax",@progbits
	.sectionflags	@"SHF_BARRIERS=1"
	.align	128
        .global         triton_poi_fused__native_batch_norm_legit_no_training_silu_31
        .type           triton_poi_fused__native_batch_norm_legit_no_training_silu_31,@function
        .size           triton_poi_fused__native_batch_norm_legit_no_training_silu_31,(.L_x_1 - triton_poi_fused__native_batch_norm_legit_no_training_silu_31)
        .other          triton_poi_fused__native_batch_norm_legit_no_training_silu_31,@"STO_CUDA_ENTRY STV_DEFAULT"
triton_poi_fused__native_batch_norm_legit_no_training_silu_31:
.text.triton_poi_fused__native_batch_norm_legit_no_training_silu_31:
[----:B------:R-:W0:Y:S01]  /*0000*/  LDC R1, c[0x0][0x28] ;  /* 0x00000a00ff017b82 */ /* 0x000e220000000800 */
[----:B------:R-:W1:Y:S07]  /*0010*/  S2R R2, SR_CTAID.X ;  /* 0x0000000000027919 */ /* 0x000e6e0000002500 */
[----:B------:R-:W2:Y:S01]  /*0020*/  LDC.64 R10, c[0x0][0x220] ;  /* 0x00008800ff0a7b82 */ /* 0x000ea20000000a00 */
[----:B------:R-:W-:Y:S02]  /*0030*/  CS2R R4, SRZ ;  /* 0x0000000000047805 */ /* 0x000fe4000001ff00 */
[----:B------:R-:W-:Y:S01]  /*0040*/  CS2R R6, SRZ ;  /* 0x0000000000067805 */ /* 0x000fe2000001ff00 */
[----:B------:R-:W3:Y:S01]  /*0050*/  S2R R0, SR_TID.X ;  /* 0x0000000000007919 */ /* 0x000ee20000002100 */
[----:B------:R-:W-:Y:S01]  /*0060*/  ULDC.64 UR6, c[0x0][0x208] ;  /* 0x0000820000067ab9 */ /* 0x000fe20000000a00 */
[----:B------:R-:W4:Y:S02]  /*0070*/  S2R R3, SR_CTAID.Y ;  /* 0x0000000000037919 */ /* 0x000f240000002600 */
[----:B------:R-:W5:Y:S08]  /*0080*/  LDC.64 R20, c[0x0][0x210] ;  /* 0x00008400ff147b82 */ /* 0x000f700000000a00 */
[----:B------:R-:W5:Y:S01]  /*0090*/  LDC.64 R18, c[0x0][0x218] ;  /* 0x00008600ff127b82 */ /* 0x000f620000000a00 */
[----:B-1----:R-:W-:-:S02]  /*00a0*/  SHF.L.U32 R2, R2, 0x5, RZ ;  /* 0x0000000502027819 */ /* 0x002fc400000006ff */
[----:B---3--:R-:W-:-:S04]  /*00b0*/  SHF.L.U32 R27, R0, 0x2, RZ ;  /* 0x00000002001b7819 */ /* 0x008fc800000006ff */
[----:B------:R-:W-:-:S04]  /*00c0*/  LOP3.LUT R27, R2, 0x1c, R27, 0xf8, !PT ;  /* 0x0000001c021b7812 */ /* 0x000fc800078ef81b */
[C---:B------:R-:W-:Y:S01]  /*00d0*/  ISETP.GE.AND P0, PT, R27.reuse, 0x200, PT ;  /* 0x000002001b00780c */ /* 0x040fe20003f06270 */
[----:B--2---:R-:W-:-:S12]  /*00e0*/  IMAD.WIDE R10, R27, 0x4, R10 ;  /* 0x000000041b0a7825 */ /* 0x004fd800078e020a */
[----:B------:R1:W2:Y:S01]  /*00f0*/  @!P0 LDG.E.EL.128 R4, desc[UR6][R10.64] ;  /* 0x000000060a048981 */ /* 0x0002a2000c2e1d00 */
[----:B------:R-:W-:Y:S02]  /*0100*/  SHF.R.U32.HI R12, RZ, 0x3, R0 ;  /* 0x00000003ff0c7819 */ /* 0x000fe40000011600 */
[----:B------:R-:W-:Y:S02]  /*0110*/  CS2R R8, SRZ ;  /* 0x0000000000087805 */ /* 0x000fe4000001ff00 */
[----:B----4-:R-:W-:Y:S02]  /*0120*/  SHF.L.U32 R3, R3, 0x5, RZ ;  /* 0x0000000503037819 */ /* 0x010fe400000006ff */
[----:B------:R-:W-:-:S04]  /*0130*/  SGXT.U32 R12, R12, 0x4 ;  /* 0x000000040c0c781a */ /* 0x000fc80000000000 */
[----:B------:R-:W-:Y:S02]  /*0140*/  LOP3.LUT R14, R3, 0x10, R12, 0xfe, !PT ;  /* 0x00000010030e7812 */ /* 0x000fe400078efe0c */
[----:B-1----:R-:W-:Y:S02]  /*0150*/  CS2R R10, SRZ ;  /* 0x00000000000a7805 */ /* 0x002fe4000001ff00 */
[----:B------:R-:W-:Y:S02]  /*0160*/  LOP3.LUT R12, R3, R12, RZ, 0xfc, !PT ;  /* 0x0000000c030c7212 */ /* 0x000fe400078efcff */
[C---:B------:R-:W-:Y:S02]  /*0170*/  ISETP.LT.AND P2, PT, R14.reuse, 0x40, !P0 ;  /* 0x000000400e00780c */ /* 0x040fe40004741270 */
[-C--:B------:R-:W-:Y:S02]  /*0180*/  LEA R23, R14, R27.reuse, 0x9 ;  /* 0x0000001b0e177211 */ /* 0x080fe400078e48ff */
[----:B------:R-:W-:-:S02]  /*0190*/  LEA R13, R12, R27, 0x9 ;  /* 0x0000001b0c0d7211 */ /* 0x000fc400078e48ff */
[----:B------:R-:W-:Y:S02]  /*01a0*/  CS2R R14, SRZ ;  /* 0x00000000000e7805 */ /* 0x000fe4000001ff00 */
[----:B------:R-:W-:Y:S01]  /*01b0*/  ISETP.LT.AND P1, PT, R12, 0x40, !P0 ;  /* 0x000000400c00780c */ /* 0x000fe20004721270 */
[----:B-----5:R-:W-:-:S04]  /*01c0*/  IMAD.WIDE R22, R23, 0x4, R20 ;  /* 0x0000000417167825 */ /* 0x020fc800078e0214 */
[----:B------:R-:W-:Y:S01]  /*01d0*/  IMAD.WIDE R20, R13, 0x4, R20 ;  /* 0x000000040d147825 */ /* 0x000fe200078e0214 */
[----:B------:R-:W-:Y:S01]  /*01e0*/  CS2R R12, SRZ ;  /* 0x00000000000c7805 */ /* 0x000fe2000001ff00 */
[----:B------:R-:W3:Y:S01]  /*01f0*/  @P2 LDG.E.EL.128 R8, desc[UR6][R22.64] ;  /* 0x0000000616082981 */ /* 0x000ee2000c2e1d00 */
[----:B------:R-:W-:Y:S01]  /*0200*/  CS2R R16, SRZ ;  /* 0x0000000000107805 */ /* 0x000fe2000001ff00 */
[----:B0-----:R-:W-:Y:S01]  /*0210*/  IMAD.WIDE R24, R27, 0x4, R18 ;  /* 0x000000041b187825 */ /* 0x001fe200078e0212 */
[----:B------:R-:W-:-:S04]  /*0220*/  CS2R R18, SRZ ;  /* 0x0000000000127805 */ /* 0x000fc8000001ff00 */
[----:B------:R0:W3:Y:S04]  /*0230*/  @!P0 LDG.E.EL.128 R12, desc[UR6][R24.64] ;  /* 0x00000006180c8981 */ /* 0x0000e8000c2e1d00 */
[----:B------:R3:W4:Y:S01]  /*0240*/  @P1 LDG.E.EL.128 R16, desc[UR6][R20.64] ;  /* 0x0000000614101981 */ /* 0x000722000c2e1d00 */
[----:B0-----:R-:W0:Y:S01]  /*0250*/  LDC.64 R24, c[0x0][0x228] ;  /* 0x00008a00ff187b82 */ /* 0x001e220000000a00 */
[----:B--2---:R-:W-:Y:S01]  /*0260*/  FADD R4, R4, 0.0010000000474974513054 ;  /* 0x3a83126f04047421 */ /* 0x004fe20000000000 */
[----:B------:R-:W-:Y:S01]  /*0270*/  FADD R5, R5, 0.0010000000474974513054 ;  /* 0x3a83126f05057421 */ /* 0x000fe20000000000 */
[----:B------:R-:W-:Y:S02]  /*0280*/  FADD R22, R6, 0.0010000000474974513054 ;  /* 0x3a83126f06167421 */ /* 0x000fe40000000000 */
[----:B------:R1:W2:Y:S08]  /*0290*/  MUFU.SQRT R23, R4 ;  /* 0x0000000400177308 */ /* 0x0002b00000002000 */
[----:B------:R-:W5:Y:S01]  /*02a0*/  MUFU.SQRT R5, R5 ;  /* 0x0000000500057308 */ /* 0x000f620000002000 */
[----:B-1----:R-:W-:Y:S01]  /*02b0*/  HFMA2.MMA R4, -RZ, RZ, 1.625, 0 ;  /* 0x3e800000ff047435 */ /* 0x002fe200000001ff */
[----:B--2---:R-:W-:-:S06]  /*02c0*/  FSETP.GT.AND P1, PT, R23, 8.50705917302346158658e+37, PT ;  /* 0x7e8000001700780b */ /* 0x004fcc0003f24000 */
[----:B------:R-:W1:Y:S01]  /*02d0*/  MUFU.SQRT R22, R22 ;  /* 0x0000001600167308 */ /* 0x000e620000002000 */
[----:B------:R-:W-:Y:S02]  /*02e0*/  FSETP.GEU.AND P4, PT, R23, 1.175494350822287508e-38, PT ;  /* 0x008000001700780b */ /* 0x000fe40003f8e000 */
[----:B------:R-:W-:Y:S02]  /*02f0*/  FSEL R29, R4, 1, P1 ;  /* 0x3f800000041d7808 */ /* 0x000fe40000800000 */
[C---:B-----5:R-:W-:Y:S02]  /*0300*/  FSETP.GT.AND P2, PT, R5.reuse, 8.50705917302346158658e+37, PT ;  /* 0x7e8000000500780b */ /* 0x060fe40003f44000 */
[----:B------:R-:W-:Y:S01]  /*0310*/  FSETP.GEU.AND P5, PT, R5, 1.175494350822287508e-38, PT ;  /* 0x008000000500780b */ /* 0x000fe20003fae000 */
[----:B------:R-:W-:Y:S01]  /*0320*/  @P1 FMUL R23, R23, 0.25 ;  /* 0x3e80000017171820 */ /* 0x000fe20000400000 */
[----:B---3--:R-:W-:Y:S01]  /*0330*/  FADD R20, -R13, R9 ;  /* 0x000000090d147221 */ /* 0x008fe20000000100 */
[----:B------:R-:W-:Y:S01]  /*0340*/  FADD R21, -R12, R8 ;  /* 0x000000080c157221 */ /* 0x000fe20000000100 */
[----:B-1----:R-:W-:-:S03]  /*0350*/  FSETP.GT.AND P3, PT, R22, 8.50705917302346158658e+37, PT ;  /* 0x7e8000001600780b */ /* 0x002fc60003f64000 */
[----:B------:R-:W-:Y:S01]  /*0360*/  @!P4 FMUL R23, R23, 16777216 ;  /* 0x4b8000001717c820 */ /* 0x000fe20000400000 */
[----:B------:R-:W-:Y:S01]  /*0370*/  FSETP.GEU.AND P6, PT, R22, 1.175494350822287508e-38, PT ;  /* 0x008000001600780b */ /* 0x000fe20003fce000 */
[----:B------:R-:W1:Y:S01]  /*0380*/  LDC.64 R8, c[0x0][0x230] ;  /* 0x00008c00ff087b82 */ /* 0x000e620000000a00 */
[----:B----4-:R-:W-:Y:S01]  /*0390*/  FADD R17, -R13, R17 ;  /* 0x000000110d117221 */ /* 0x010fe20000000100 */
[----:B------:R-:W-:Y:S01]  /*03a0*/  @P2 FMUL R5, R5, 0.25 ;  /* 0x3e80000005052820 */ /* 0x000fe20000400000 */
[----:B------:R-:W2:Y:S01]  /*03b0*/  MUFU.RCP R6, R23 ;  /* 0x0000001700067308 */ /* 0x000ea20000001000 */
[----:B------:R-:W-:Y:S01]  /*03c0*/  @!P4 FMUL R29, R29, 16777216 ;  /* 0x4b8000001d1dc820 */ /* 0x000fe20000400000 */
[----:B------:R-:W-:Y:S01]  /*03d0*/  FADD R16, -R12, R16 ;  /* 0x000000100c107221 */ /* 0x000fe20000000100 */
[----:B------:R-:W-:Y:S01]  /*03e0*/  @!P5 FMUL R5, R5, 16777216 ;  /* 0x4b8000000505d820 */ /* 0x000fe20000400000 */
[----:B------:R-:W-:Y:S01]  /*03f0*/  FSEL R12, R4, 1, P3 ;  /* 0x3f800000040c7808 */ /* 0x000fe20001800000 */
[----:B------:R-:W-:-:S04]  /*0400*/  @P3 FMUL R22, R22, 0.25 ;  /* 0x3e80000016163820 */ /* 0x000fc80000400000 */
[----:B------:R-:W3:Y:S01]  /*0410*/  MUFU.RCP R5, R5 ;  /* 0x0000000500057308 */ /* 0x000ee20000001000 */
[----:B------:R-:W-:Y:S01]  /*0420*/  @!P6 FMUL R12, R12, 16777216 ;  /* 0x4b8000000c0ce820 */ /* 0x000fe20000400000 */
[----:B------:R-:W-:Y:S01]  /*0430*/  @!P6 FMUL R22, R22, 16777216 ;  /* 0x4b8000001616e820 */ /* 0x000fe20000400000 */
[----:B--2---:R-:W-:Y:S01]  /*0440*/  FMUL R29, R6, R29 ;  /* 0x0000001d061d7220 */ /* 0x004fe20000400000 */
[----:B------:R-:W-:-:S04]  /*0450*/  FSEL R6, R4, 1, P2 ;  /* 0x3f80000004067808 */ /* 0x000fc80001000000 */
[----:B------:R-:W2:Y:S01]  /*0460*/  MUFU.RCP R13, R22 ;  /* 0x00000016000d7308 */ /* 0x000ea20000001000 */
[----:B------:R-:W-:Y:S01]  /*0470*/  @!P5 FMUL R6, R6, 16777216 ;  /* 0x4b8000000606d820 */ /* 0x000fe20000400000 */
[----:B-1----:R-:W-:-:S04]  /*0480*/  IMAD.WIDE R8, R27, 0x4, R8 ;  /* 0x000000041b087825 */ /* 0x002fc800078e0208 */
[----:B---3--:R-:W-:Y:S01]  /*0490*/  FMUL R23, R5, R6 ;  /* 0x0000000605177220 */ /* 0x008fe20000400000 */
[-C--:B------:R-:W-:Y:S01]  /*04a0*/  FMUL R5, R21, R29.reuse ;  /* 0x0000001d15057220 */ /* 0x080fe20000400000 */
[----:B--2---:R-:W-:Y:S01]  /*04b0*/  FMUL R6, R13, R12 ;  /* 0x0000000c0d067220 */ /* 0x004fe20000400000 */
[----:B------:R-:W-:Y:S01]  /*04c0*/  FMUL R13, R16, R29 ;  /* 0x0000001d100d7220 */ /* 0x000fe20000400000 */
[-C--:B------:R-:W-:Y:S01]  /*04d0*/  FMUL R12, R17, R23.reuse ;  /* 0x00000017110c7220 */ /* 0x080fe20000400000 */
[----:B------:R-:W-:Y:S01]  /*04e0*/  FMUL R16, R20, R23 ;  /* 0x0000001714107220 */ /* 0x000fe20000400000 */
[----:B0-----:R-:W-:Y:S01]  /*04f0*/  IMAD.WIDE R28, R27, 0x4, R24 ;  /* 0x000000041b1c7825 */ /* 0x001fe200078e0218 */
[----:B------:R-:W-:Y:S02]  /*0500*/  CS2R R20, SRZ ;  /* 0x0000000000147805 */ /* 0x000fe4000001ff00 */
[----:B------:R-:W-:Y:S02]  /*0510*/  CS2R R22, SRZ ;  /* 0x0000000000167805 */ /* 0x000fe4000001ff00 */
[----:B------:R-:W-:-:S02]  /*0520*/  CS2R R24, SRZ ;  /* 0x0000000000187805 */ /* 0x000fc4000001ff00 */
[----:B------:R-:W-:Y:S02]  /*0530*/  CS2R R26, SRZ ;  /* 0x00000000001a7805 */ /* 0x000fe4000001ff00 */
[----:B------:R0:W2:Y:S04]  /*0540*/  @!P0 LDG.E.EL.128 R20, desc[UR6][R28.64] ;  /* 0x000000061c148981 */ /* 0x0000a8000c2e1d00 */
[----:B------:R-:W2:Y:S01]  /*0550*/  @!P0 LDG.E.EL.128 R24, desc[UR6][R8.64] ;  /* 0x0000000608188981 */ /* 0x000ea2000c2e1d00 */
[----:B------:R-:W-:Y:S01]  /*0560*/  FADD R7, R7, 0.0010000000474974513054 ;  /* 0x3a83126f07077421 */ /* 0x000fe20000000000 */
[C---:B------:R-:W-:Y:S01]  /*0570*/  FADD R19, -R15.reuse, R19 ;  /* 0x000000130f137221 */ /* 0x040fe20000000100 */
[----:B------:R-:W-:Y:S01]  /*0580*/  FADD R11, -R15, R11 ;  /* 0x0000000b0f0b7221 */ /* 0x000fe20000000100 */
[----:B------:R-:W1:Y:S01]  /*0590*/  S2UR UR5, SR_CgaCtaId ;  /* 0x00000000000579c3 */ /* 0x000e620000008800 */
[----:B------:R-:W3:Y:S01]  /*05a0*/  MUFU.SQRT R17, R7 ;  /* 0x0000000700117308 */ /* 0x000ee20000002000 */
[----:B0-----:R-:W-:Y:S01]  /*05b0*/  FADD R29, -R14, R18 ;  /* 0x000000120e1d7221 */ /* 0x001fe20000000100 */
[----:B------:R-:W-:-:S03]  /*05c0*/  UMOV UR4, 0x400 ;  /* 0x0000040000047882 */ /* 0x000fc60000000000 */
[----:B------:R-:W-:Y:S01]  /*05d0*/  FMUL R29, R29, R6 ;  /* 0x000000061d1d7220 */ /* 0x000fe20000400000 */
[C---:B---3--:R-:W-:Y:S02]  /*05e0*/  FSETP.GT.AND P0, PT, R17.reuse, 8.50705917302346158658e+37, PT ;  /* 0x7e8000001100780b */ /* 0x048fe40003f04000 */
[----:B------:R-:W-:Y:S01]  /*05f0*/  FSETP.GEU.AND P1, PT, R17, 1.175494350822287508e-38, PT ;  /* 0x008000001100780b */ /* 0x000fe20003f2e000 */
[----:B-1----:R-:W-:-:S10]  /*0600*/  UPRMT UR4, UR5, 0x654, UR4 ;  /* 0x0000065405047896 */ /* 0x002fd40008000004 */
[----:B------:R-:W-:-:S04]  /*0610*/  @P0 FMUL R17, R17, 0.25 ;  /* 0x3e80000011110820 */ /* 0x000fc80000400000 */
[----:B------:R-:W-:-:S06]  /*0620*/  @!P1 FMUL R17, R17, 16777216 ;  /* 0x4b80000011119820 */ /* 0x000fcc0000400000 */
[----:B------:R-:W0:Y:S01]  /*0630*/  MUFU.RCP R17, R17 ;  /* 0x0000001100117308 */ /* 0x000e220000001000 */
[-CC-:B--2---:R-:W-:Y:S01]  /*0640*/  FFMA R13, R13, R20.reuse, R24.reuse ;  /* 0x000000140d0d7223 */ /* 0x184fe20000000018 */
[----:B------:R-:W-:Y:S01]  /*0650*/  FFMA R5, R5, R20, R24 ;  /* 0x0000001405057223 */ /* 0x000fe20000000018 */
[----:B------:R-:W-:Y:S01]  /*0660*/  FFMA R7, R29, R22, R26 ;  /* 0x000000161d077223 */ /* 0x000fe2000000001a */
[-C--:B------:R-:W-:Y:S01]  /*0670*/  FFMA R12, R12, R21.reuse, R25 ;  /* 0x000000150c0c7223 */ /* 0x080fe20000000019 */
[----:B------:R-:W-:Y:S01]  /*0680*/  FADD R20, RZ, -R13 ;  /* 0x8000000dff147221 */ /* 0x000fe20000000000 */
[----:B------:R-:W-:Y:S01]  /*0690*/  FADD R29, -R14, R10 ;  /* 0x0000000a0e1d7221 */ /* 0x000fe20000000100 */
[----:B------:R-:W-:Y:S01]  /*06a0*/  FADD R10, RZ, -R7 ;  /* 0x80000007ff0a7221 */ /* 0x000fe20000000000 */
[----:B------:R-:W-:Y:S01]  /*06b0*/  FADD R8, RZ, -R12 ;  /* 0x8000000cff087221 */ /* 0x000fe20000000000 */
[----:B------:R-:W-:Y:S01]  /*06c0*/  FMUL R18, R20, 1.4426950216293334961 ;  /* 0x3fb8aa3b14127820 */ /* 0x000fe20000400000 */
[----:B------:R-:W-:Y:S01]  /*06d0*/  FSEL R20, R4, 1, P0 ;  /* 0x3f80000004147808 */ /* 0x000fe20000000000 */
[----:B------:R-:W-:Y:S01]  /*06e0*/  FMUL R10, R10, 1.4426950216293334961 ;  /* 0x3fb8aa3b0a0a7820 */ /* 0x000fe20000400000 */
[----:B------:R-:W-:Y:S01]  /*06f0*/  FMUL R29, R29, R6 ;  /* 0x000000061d1d7220 */ /* 0x000fe20000400000 */
[----:B------:R-:W-:Y:S01]  /*0700*/  FMUL R8, R8, 1.4426950216293334961 ;  /* 0x3fb8aa3b08087820 */ /* 0x000fe20000400000 */
[----:B------:R-:W-:Y:S01]  /*0710*/  FSETP.GEU.AND P3, PT, R18, -126, PT ;  /* 0xc2fc00001200780b */ /* 0x000fe20003f6e000 */
[----:B------:R-:W-:Y:S01]  /*0720*/  @!P1 FMUL R20, R20, 16777216 ;  /* 0x4b80000014149820 */ /* 0x000fe20000400000 */
[----:B------:R-:W-:Y:S01]  /*0730*/  FFMA R16, R16, R21, R25 ;  /* 0x0000001510107223 */ /* 0x000fe20000000019 */
[----:B------:R-:W-:Y:S01]  /*0740*/  FFMA R22, R29, R22, R26 ;  /* 0x000000161d167223 */ /* 0x000fe2000000001a */
[----:B------:R-:W-:Y:S01]  /*0750*/  FSETP.GEU.AND P5, PT, R10, -126, PT ;  /* 0xc2fc00000a00780b */ /* 0x000fe20003fae000 */
[----:B0-----:R-:W-:Y:S01]  /*0760*/  FMUL R20, R17, R20 ;  /* 0x0000001411147220 */ /* 0x001fe20000400000 */
[----:B------:R-:W-:Y:S01]  /*0770*/  FADD R14, RZ, -R5 ;  /* 0x80000005ff0e7221 */ /* 0x000fe20000000000 */
[----:B------:R-:W-:Y:S01]  /*0780*/  FADD R17, RZ, -R16 ;  /* 0x80000010ff117221 */ /* 0x000fe20000000000 */
[----:B------:R-:W-:Y:S01]  /*0790*/  FSETP.GEU.AND P4, PT, R8, -126, PT ;  /* 0xc2fc00000800780b */ /* 0x000fe20003f8e000 */
[-C--:B------:R-:W-:Y:S01]  /*07a0*/  FMUL R6, R19, R20.reuse ;  /* 0x0000001413067220 */ /* 0x080fe20000400000 */
[----:B------:R-:W-:Y:S01]  /*07b0*/  FADD R15, RZ, -R22 ;  /* 0x80000016ff0f7221 */ /* 0x000fe20000000000 */
[----:B------:R-:W-:Y:S01]  /*07c0*/  FMUL R14, R14, 1.4426950216293334961 ;  /* 0x3fb8aa3b0e0e7820 */ /* 0x000fe20000400000 */
[----:B------:R-:W-:Y:S01]  /*07d0*/  FMUL R17, R17, 1.4426950216293334961 ;  /* 0x3fb8aa3b11117820 */ /* 0x000fe20000400000 */
[----:B------:R-:W-:Y:S01]  /*07e0*/  @!P3 FMUL R18, R18, 0.5 ;  /* 0x3f0000001212b820 */ /* 0x000fe20000400000 */
[-CC-:B------:R-:W-:Y:S01]  /*07f0*/  FFMA R6, R6, R23.reuse, R27.reuse ;  /* 0x0000001706067223 */ /* 0x180fe2000000001b */
[----:B------:R-:W-:Y:S01]  /*0800*/  FMUL R20, R11, R20 ;  /* 0x000000140b147220 */ /* 0x000fe20000400000 */
[----:B------:R-:W-:Y:S01]  /*0810*/  FSETP.GEU.AND P6, PT, R14, -126, PT ;  /* 0xc2fc00000e00780b */ /* 0x000fe20003fce000 */
[----:B------:R0:W1:Y:S01]  /*0820*/  MUFU.EX2 R9, R18 ;  /* 0x0000001200097308 */ /* 0x0000620000000800 */
[----:B------:R-:W-:Y:S01]  /*0830*/  FSETP.GEU.AND P0, PT, R17, -126, PT ;  /* 0xc2fc00001100780b */ /* 0x000fe20003f0e000 */
[----:B------:R-:W-:Y:S01]  /*0840*/  FFMA R23, R20, R23, R27 ;  /* 0x0000001714177223 */ /* 0x000fe2000000001b */
[----:B------:R-:W-:Y:S01]  /*0850*/  @!P5 FMUL R10, R10, 0.5 ;  /* 0x3f0000000a0ad820 */ /* 0x000fe20000400000 */
[----:B------:R-:W-:Y:S01]  /*0860*/  @!P4 FMUL R8, R8, 0.5 ;  /* 0x3f0000000808c820 */ /* 0x000fe20000400000 */
[----:B------:R-:W-:-:S02]  /*0870*/  SHF.R.U32.HI R19, RZ, 0x3, R0 ;  /* 0x00000003ff137819 */ /* 0x000fc40000011600 */
[----:B------:R-:W-:Y:S01]  /*0880*/  SHF.L.U32 R24, R0, 0x7, RZ ;  /* 0x0000000700187819 */ /* 0x000fe200000006ff */
[----:B0-----:R-:W-:Y:S01]  /*0890*/  FMUL R18, R15, 1.4426950216293334961 ;  /* 0x3fb8aa3b0f127820 */ /* 0x001fe20000400000 */
[----:B------:R-:W-:Y:S01]  /*08a0*/  FADD R15, RZ, -R6 ;  /* 0x80000006ff0f7221 */ /* 0x000fe20000000000 */
[----:B------:R-:W0:Y:S02]  /*08b0*/  MUFU.EX2 R10, R10 ;  /* 0x0000000a000a7308 */ /* 0x000e240000000800 */
[----:B------:R-:W-:Y:S01]  /*08c0*/  @!P6 FMUL R14, R14, 0.5 ;  /* 0x3f0000000e0ee820 */ /* 0x000fe20000400000 */
[----:B------:R-:W-:Y:S01]  /*08d0*/  SGXT.U32 R19, R19, 0x4 ;  /* 0x000000041313781a */ /* 0x000fe20000000000 */
[----:B------:R-:W-:Y:S01]  /*08e0*/  FMUL R26, R15, 1.4426950216293334961 ;  /* 0x3fb8aa3b0f1a7820 */ /* 0x000fe20000400000 */
[----:B------:R-:W-:Y:S01]  /*08f0*/  FADD R15, RZ, -R23 ;  /* 0x80000017ff0f7221 */ /* 0x000fe20000000000 */
[----:B------:R-:W-:Y:S01]  /*0900*/  FSETP.GEU.AND P1, PT, R18, -126, PT ;  /* 0xc2fc00001200780b */ /* 0x000fe20003f2e000 */
[----:B-1----:R-:W-:Y:S01]  /*0910*/  @!P3 FMUL R9, R9, R9 ;  /* 0x000000090909b220 */ /* 0x002fe20000400000 */
[----:B------:R-:W-:Y:S01]  /*0920*/  @!P0 FMUL R17, R17, 0.5 ;  /* 0x3f00000011118820 */ /* 0x000fe20000400000 */
[----:B------:R-:W-:Y:S01]  /*0930*/  FMUL R15, R15, 1.4426950216293334961 ;  /* 0x3fb8aa3b0f0f7820 */ /* 0x000fe20000400000 */
[----:B------:R-:W-:Y:S01]  /*0940*/  FSETP.GEU.AND P2, PT, R26, -126, PT ;  /* 0xc2fc00001a00780b */ /* 0x000fe20003f4e000 */
[----:B------:R-:W1:Y:S01]  /*0950*/  MUFU.EX2 R8, R8 ;  /* 0x0000000800087308 */ /* 0x000e620000000800 */
[----:B------:R-:W-:Y:S01]  /*0960*/  FADD R9, R9, 1 ;  /* 0x3f80000009097421 */ /* 0x000fe20000000000 */
[----:B------:R-:W-:-:S02]  /*0970*/  LOP3.LUT R24, R24, 0x380, RZ, 0xc0, !PT ;  /* 0x0000038018187812 */ /* 0x000fc400078ec0ff */
[----:B------:R-:W-:Y:S01]  /*0980*/  FSETP.GEU.AND P3, PT, R15, -126, PT ;  /* 0xc2fc00000f00780b */ /* 0x000fe20003f6e000 */
[----:B0-----:R-:W-:Y:S01]  /*0990*/  @!P5 FMUL R10, R10, R10 ;  /* 0x0000000a0a0ad220 */ /* 0x001fe20000400000 */
[----:B------:R-:W-:Y:S02]  /*09a0*/  LOP3.LUT R19, R24, R19, RZ, 0xfc, !PT ;  /* 0x0000001318137212 */ /* 0x000fe400078efcff */
[----:B------:R-:W0:Y:S01]  /*09b0*/  MUFU.EX2 R11, R14 ;  /* 0x0000000e000b7308 */ /* 0x000e220000000800 */
[----:B------:R-:W-:Y:S01]  /*09c0*/  @!P1 FMUL R18, R18, 0.5 ;  /* 0x3f00000012129820 */ /* 0x000fe20000400000 */
[----:B------:R-:W-:Y:S01]  /*09d0*/  FADD R25, R10, 1 ;  /* 0x3f8000000a197421 */ /* 0x000fe20000000000 */
[----:B------:R-:W-:Y:S01]  /*09e0*/  LEA.HI R28, R24, UR4, RZ, 0x1f ;  /* 0x00000004181c7c11 */ /* 0x000fe2000f8ff8ff */
[----:B------:R-:W-:Y:S01]  /*09f0*/  @!P2 FMUL R26, R26, 0.5 ;  /* 0x3f0000001a1aa820 */ /* 0x000fe20000400000 */
[----:B-1----:R-:W-:-:S03]  /*0a00*/  @!P4 FMUL R8, R8, R8 ;  /* 0x000000080808c220 */ /* 0x002fc60000400000 */
[----:B------:R-:W1:Y:S01]  /*0a10*/  MUFU.EX2 R17, R17 ;  /* 0x0000001100117308 */ /* 0x000e620000000800 */
[----:B------:R-:W-:Y:S01]  /*0a20*/  @!P3 FMUL R15, R15, 0.5 ;  /* 0x3f0000000f0fb820 */ /* 0x000fe20000400000 */
[----:B------:R-:W-:Y:S01]  /*0a30*/  FSETP.GT.AND P4, PT, R9, 8.50705917302346158658e+37, PT ;  /* 0x7e8000000900780b */ /* 0x000fe20003f84000 */
[----:B------:R-:W-:Y:S01]  /*0a40*/  FADD R20, R8, 1 ;  /* 0x3f80000008147421 */ /* 0x000fe20000000000 */
[----:B0-----:R-:W-:-:S04]  /*0a50*/  @!P6 FMUL R11, R11, R11 ;  /* 0x0000000b0b0be220 */ /* 0x001fc80000400000 */
[----:B------:R-:W0:Y:S01]  /*0a60*/  MUFU.EX2 R18, R18 ;  /* 0x0000001200127308 */ /* 0x000e220000000800 */
[----:B------:R-:W-:Y:S02]  /*0a70*/  FSETP.GT.AND P6, PT, R25, 8.50705917302346158658e+37, PT ;  /* 0x7e8000001900780b */ /* 0x000fe40003fc4000 */
[----:B------:R-:W-:Y:S01]  /*0a80*/  FSETP.GT.AND P5, PT, R20, 8.50705917302346158658e+37, PT ;  /* 0x7e8000001400780b */ /* 0x000fe20003fa4000 */
[----:B------:R-:W-:Y:S01]  /*0a90*/  FADD R8, R11, 1 ;  /* 0x3f8000000b087421 */ /* 0x000fe20000000000 */
[----:B-1----:R-:W-:-:S03]  /*0aa0*/  @!P0 FMUL R17, R17, R17 ;  /* 0x0000001111118220 */ /* 0x002fc60000400000 */
[----:B------:R-:W1:Y:S01]  /*0ab0*/  MUFU.EX2 R26, R26 ;  /* 0x0000001a001a7308 */ /* 0x000e620000000800 */
[----:B------:R-:W-:Y:S01]  /*0ac0*/  FSETP.GT.AND P0, PT, R8, 8.50705917302346158658e+37, PT ;  /* 0x7e8000000800780b */ /* 0x000fe20003f04000 */
[----:B------:R-:W-:Y:S01]  /*0ad0*/  @P4 FMUL R9, R9, 0.25 ;  /* 0x3e80000009094820 */ /* 0x000fe20000400000 */
[----:B------:R-:W-:Y:S01]  /*0ae0*/  FADD R10, R17, 1 ;  /* 0x3f800000110a7421 */ /* 0x000fe20000000000 */
[----:B------:R-:W-:Y:S02]  /*0af0*/  LOP3.LUT R17, R24, 0x40, RZ, 0xfc, !PT ;  /* 0x0000004018117812 */ /* 0x000fe400078efcff */
[----:B------:R-:W-:Y:S01]  /*0b00*/  @P6 FMUL R25, R25, 0.25 ;  /* 0x3e80000019196820 */ /* 0x000fe20000400000 */
[----:B0-----:R-:W-:Y:S01]  /*0b10*/  @!P1 FMUL R18, R18, R18 ;  /* 0x0000001212129220 */ /* 0x001fe20000400000 */
[----:B------:R0:W2:Y:S01]  /*0b20*/  MUFU.EX2 R14, R15 ;  /* 0x0000000f000e7308 */ /* 0x0000a20000000800 */
[----:B------:R-:W-:Y:S01]  /*0b30*/  FSETP.GT.AND P1, PT, R10, 8.50705917302346158658e+37, PT ;  /* 0x7e8000000a00780b */ /* 0x000fe20003f24000 */
[----:B------:R-:W-:Y:S01]  /*0b40*/  @P5 FMUL R20, R20, 0.25 ;  /* 0x3e80000014145820 */ /* 0x000fe20000400000 */
[----:B------:R-:W-:Y:S01]  /*0b50*/  FADD R18, R18, 1 ;  /* 0x3f80000012127421 */ /* 0x000fe20000000000 */
[----:B------:R-:W-:-:S02]  /*0b60*/  LEA.HI R17, R17, UR4, RZ, 0x1f ;  /* 0x0000000411117c11 */ /* 0x000fc4000f8ff8ff */
[----:B------:R-:W-:Y:S01]  /*0b70*/  @P0 FMUL R8, R8, 0.25 ;  /* 0x3e80000008080820 */ /* 0x000fe20000400000 */
[----:B-1----:R-:W-:Y:S01]  /*0b80*/  @!P2 FMUL R26, R26, R26 ;  /* 0x0000001a1a1aa220 */ /* 0x002fe20000400000 */
[----:B------:R1:W-:Y:S01]  /*0b90*/  MUFU.RCP R11, R25 ;  /* 0x00000019000b7308 */ /* 0x0003e20000001000 */
[----:B0-----:R-:W-:Y:S02]  /*0ba0*/  LOP3.LUT R15, R24, 0x20, RZ, 0xfc, !PT ;  /* 0x00000020180f7812 */ /* 0x001fe400078efcff */
[----:B------:R-:W-:Y:S01]  /*0bb0*/  FADD R26, R26, 1 ;  /* 0x3f8000001a1a7421 */ /* 0x000fe20000000000 */
[----:B------:R-:W-:Y:S02]  /*0bc0*/  LOP3.LUT R24, R24, 0x60, RZ, 0xfc, !PT ;  /* 0x0000006018187812 */ /* 0x000fe400078efcff */
[----:B------:R-:W-:Y:S01]  /*0bd0*/  FSETP.GT.AND P2, PT, R18, 8.50705917302346158658e+37, PT ;  /* 0x7e8000001200780b */ /* 0x000fe20003f44000 */
[----:B--2---:R-:W-:Y:S01]  /*0be0*/  @!P3 FMUL R14, R14, R14 ;  /* 0x0000000e0e0eb220 */ /* 0x004fe20000400000 */
[----:B------:R-:W-:Y:S01]  /*0bf0*/  FSETP.GT.AND P3, PT, R26, 8.50705917302346158658e+37, PT ;  /* 0x7e8000001a00780b */ /* 0x000fe20003f64000 */
[----:B------:R0:W2:Y:S01]  /*0c00*/  MUFU.RCP R21, R9 ;  /* 0x0000000900157308 */ /* 0x0000a20000001000 */
[----:B-1----:R-:W-:Y:S01]  /*0c10*/  LEA.HI R25, R24, UR4, RZ, 0x1f ;  /* 0x0000000418197c11 */ /* 0x002fe2000f8ff8ff */
[----:B------:R-:W-:Y:S01]  /*0c20*/  FADD R14, R14, 1 ;  /* 0x3f8000000e0e7421 */ /* 0x000fe20000000000 */
[----:B------:R-:W-:Y:S01]  /*0c30*/  FSEL R24, R4, 1, P4 ;  /* 0x3f80000004187808 */ /* 0x000fe20002000000 */
[----:B------:R-:W-:Y:S01]  /*0c40*/  @P1 FMUL R10, R10, 0.25 ;  /* 0x3e8000000a0a1820 */ /* 0x000fe20000400000 */
[----:B------:R-:W-:-:S02]  /*0c50*/  LEA R17, R19, R17, 0x2 ;  /* 0x0000001113117211 */ /* 0x000fc400078e10ff */
[----:B------:R-:W-:Y:S01]  /*0c60*/  FSETP.GT.AND P4, PT, R14, 8.50705917302346158658e+37, PT ;  /* 0x7e8000000e00780b */ /* 0x000fe20003f84000 */
[----:B------:R-:W1:Y:S01]  /*0c70*/  MUFU.RCP R20, R20 ;  /* 0x0000001400147308 */ /* 0x000e620000001000 */
[----:B0-----:R-:W-:Y:S01]  /*0c80*/  LEA R9, R19, R28, 0x2 ;  /* 0x0000001c13097211 */ /* 0x001fe200078e10ff */
[----:B------:R-:W-:Y:S01]  /*0c90*/  @P2 FMUL R18, R18, 0.25 ;  /* 0x3e80000012122820 */ /* 0x000fe20000400000 */
[----:B------:R-:W-:Y:S01]  /*0ca0*/  LEA.HI R28, R15, UR4, RZ, 0x1f ;  /* 0x000000040f1c7c11 */ /* 0x000fe2000f8ff8ff */
[----:B------:R-:W-:Y:S01]  /*0cb0*/  @P3 FMUL R26, R26, 0.25 ;  /* 0x3e8000001a1a3820 */ /* 0x000fe20000400000 */
[C---:B------:R-:W-:Y:S02]  /*0cc0*/  FSEL R27, R4.reuse, 1, P1 ;  /* 0x3f800000041b7808 */ /* 0x040fe40000800000 */
[C---:B------:R-:W-:Y:S01]  /*0cd0*/  LEA R15, R19.reuse, R28, 0x2 ;  /* 0x0000001c130f7211 */ /* 0x040fe200078e10ff */
[----:B------:R-:W0:Y:S01]  /*0ce0*/  MUFU.RCP R8, R8 ;  /* 0x0000000800087308 */ /* 0x000e220000001000 */
[----:B------:R-:W-:Y:S01]  /*0cf0*/  LEA R19, R19, R25, 0x2 ;  /* 0x0000001913137211 */ /* 0x000fe200078e10ff */
[----:B--2---:R-:W-:Y:S01]  /*0d00*/  FMUL R24, R21, R24 ;  /* 0x0000001815187220 */ /* 0x004fe20000400000 */
[----:B------:R-:W-:Y:S01]  /*0d10*/  FSEL R25, R4, 1, P5 ;  /* 0x3f80000004197808 */ /* 0x000fe20002800000 */
[----:B------:R-:W-:Y:S01]  /*0d20*/  @P4 FMUL R14, R14, 0.25 ;  /* 0x3e8000000e0e4820 */ /* 0x000fe20000400000 */
[C---:B------:R-:W-:Y:S01]  /*0d30*/  FSEL R28, R4.reuse, 1, P6 ;  /* 0x3f800000041c7808 */ /* 0x040fe20003000000 */
[----:B------:R-:W-:Y:S01]  /*0d40*/  FMUL R24, R13, R24 ;  /* 0x000000180d187220 */ /* 0x000fe20000400000 */
[----:B------:R-:W-:Y:S01]  /*0d50*/  FSEL R29, R4, 1, P4 ;  /* 0x3f800000041d7808 */ /* 0x000fe20002000000 */
[----:B------:R-:W2:Y:S01]  /*0d60*/  MUFU.RCP R10, R10 ;  /* 0x0000000a000a7308 */ /* 0x000ea20000001000 */
[----:B-1----:R-:W-:Y:S01]  /*0d70*/  FMUL R25, R20, R25 ;  /* 0x0000001914197220 */ /* 0x002fe20000400000 */
[----:B------:R-:W-:Y:S01]  /*0d80*/  FMUL R20, R11, R28 ;  /* 0x0000001c0b147220 */ /* 0x000fe20000400000 */
[----:B------:R-:W-:Y:S01]  /*0d90*/  FSEL R11, R4, 1, P0 ;  /* 0x3f800000040b7808 */ /* 0x000fe20000000000 */
[----:B------:R-:W-:Y:S01]  /*0da0*/  STS [R9], R24 ;  /* 0x0000001809007388 */ /* 0x000fe20000000800 */
[----:B------:R-:W-:Y:S01]  /*0db0*/  FMUL R12, R12, R25 ;  /* 0x000000190c0c7220 */ /* 0x000fe20000400000 */
[----:B------:R-:W-:-:S02]  /*0dc0*/  FMUL R20, R7, R20 ;  /* 0x0000001407147220 */ /* 0x000fc40000400000 */
[----:B------:R-:W1:Y:S01]  /*0dd0*/  MUFU.RCP R21, R26 ;  /* 0x0000001a00157308 */ /* 0x000e620000001000 */
[----:B0-----:R-:W-:Y:S01]  /*0de0*/  FMUL R8, R8, R11 ;  /* 0x0000000b08087220 */ /* 0x001fe20000400000 */
[----:B------:R0:W-:Y:S04]  /*0df0*/  STS [R15+0x80], R12 ;  /* 0x0000800c0f007388 */ /* 0x0001e80000000800 */
[----:B------:R-:W-:Y:S01]  /*0e00*/  STS [R17+0x100], R20 ;  /* 0x0001001411007388 */ /* 0x000fe20000000800 */
[----:B--2---:R-:W-:Y:S01]  /*0e10*/  FMUL R11, R10, R27 ;  /* 0x0000001b0a0b7220 */ /* 0x004fe20000400000 */
[----:B------:R-:W2:Y:S01]  /*0e20*/  MUFU.RCP R18, R18 ;  /* 0x0000001200127308 */ /* 0x000ea20000001000 */
[C---:B------:R-:W-:Y:S02]  /*0e30*/  FSEL R10, R4.reuse, 1, P3 ;  /* 0x3f800000040a7808 */ /* 0x040fe40001800000 */
[----:B------:R-:W-:Y:S01]  /*0e40*/  FSEL R27, R4, 1, P2 ;  /* 0x3f800000041b7808 */ /* 0x000fe20001000000 */
[----:B------:R-:W-:Y:S01]  /*0e50*/  FMUL R16, R16, R11 ;  /* 0x0000000b10107220 */ /* 0x000fe20000400000 */
[----:B0-----:R-:W-:Y:S01]  /*0e60*/  SHF.L.U32 R12, R0, 0x2, RZ ;  /* 0x00000002000c7819 */ /* 0x001fe200000006ff */
[----:B-1----:R-:W-:-:S02]  /*0e70*/  FMUL R21, R21, R10 ;  /* 0x0000000a15157220 */ /* 0x002fc40000400000 */
[----:B------:R-:W0:Y:S01]  /*0e80*/  MUFU.RCP R14, R14 ;  /* 0x0000000e000e7308 */ /* 0x000e220000001000 */
[----:B------:R-:W-:Y:S01]  /*0e90*/  LOP3.LUT R3, R3, 0x1c, R12, 0xf8, !PT ;  /* 0x0000001c03037812 */ /* 0x000fe200078ef80c */
[----:B------:R-:W-:-:S03]  /*0ea0*/  FMUL R10, R6, R21 ;  /* 0x00000015060a7220 */ /* 0x000fc60000400000 */
[----:B------:R-:W-:Y:S01]  /*0eb0*/  SHF.R.S32.HI R12, RZ, 0x1f, R3 ;  /* 0x0000001fff0c7819 */ /* 0x000fe20000011403 */
[----:B--2---:R-:W-:Y:S01]  /*0ec0*/  FMUL R27, R18, R27 ;  /* 0x0000001b121b7220 */ /* 0x004fe20000400000 */
[----:B------:R1:W-:Y:S02]  /*0ed0*/  STS [R19+0x180], R10 ;  /* 0x0001800a13007388 */ /* 0x0003e40000000800 */
[----:B------:R-:W-:Y:S01]  /*0ee0*/  LEA.HI R12, R12, R3, RZ, 0x4 ;  /* 0x000000030c0c7211 */ /* 0x000fe200078f20ff */
[----:B------:R-:W-:Y:S01]  /*0ef0*/  FMUL R22, R22, R27 ;  /* 0x0000001b16167220 */ /* 0x000fe20000400000 */
[----:B------:R-:W-:Y:S01]  /*0f00*/  ISETP.GE.AND P0, PT, R3, 0x40, PT ;  /* 0x000000400300780c */ /* 0x000fe20003f06270 */
[----:B0-----:R-:W-:Y:S01]  /*0f10*/  FMUL R4, R14, R29 ;  /* 0x0000001d0e047220 */ /* 0x001fe20000400000 */
[----:B------:R-:W-:Y:S01]  /*0f20*/  FMUL R14, R5, R8 ;  /* 0x00000008050e7220 */ /* 0x000fe20000400000 */
[C---:B------:R-:W-:Y:S01]  /*0f30*/  SHF.L.U32 R5, R0.reuse, 0x1, RZ ;  /* 0x0000000100057819 */ /* 0x040fe200000006ff */
[----:B-1----:R-:W0:Y:S01]  /*0f40*/  LDC.64 R10, c[0x0][0x238] ;  /* 0x00008e00ff0a7b82 */ /* 0x002e220000000a00 */
[----:B------:R-:W-:Y:S01]  /*0f50*/  FMUL R18, R23, R4 ;  /* 0x0000000417127220 */ /* 0x000fe20000400000 */
[----:B------:R-:W-:Y:S01]  /*0f60*/  SHF.L.U32 R8, R0, 0x2, RZ ;  /* 0x0000000200087819 */ /* 0x000fe200000006ff */
[----:B------:R-:W-:Y:S01]  /*0f70*/  STS [R9+0x40], R14 ;  /* 0x0000400e09007388 */ /* 0x000fe20000000800 */
[----:B------:R-:W-:-:S02]  /*0f80*/  LOP3.LUT R5, R5, 0xf0, RZ, 0xc0, !PT ;  /* 0x000000f005057812 */ /* 0x000fc400078ec0ff */
[----:B------:R-:W-:Y:S01]  /*0f90*/  LOP3.LUT R8, R8, 0x1fc, RZ, 0xc0, !PT ;  /* 0x000001fc08087812 */ /* 0x000fe200078ec0ff */
[----:B------:R1:W-:Y:S01]  /*0fa0*/  STS [R15+0xc0], R16 ;  /* 0x0000c0100f007388 */ /* 0x0003e20000000800 */
[----:B------:R-:W-:Y:S02]  /*0fb0*/  IADD3 R5, R5, UR4, RZ ;  /* 0x0000000405057c10 */ /* 0x000fe4000fffe0ff */
[----:B------:R-:W-:Y:S01]  /*0fc0*/  SHF.R.U32.HI R0, RZ, 0x3, R0 ;  /* 0x00000003ff007819 */ /* 0x000fe20000011600 */
[----:B------:R-:W-:Y:S01]  /*0fd0*/  STS [R17+0x140], R22 ;  /* 0x0001401611007388 */ /* 0x000fe20000000800 */
[C---:B------:R-:W-:Y:S02]  /*0fe0*/  LEA R5, R8.reuse, R5, 0x2 ;  /* 0x0000000508057211 */ /* 0x040fe400078e10ff */
[----:B------:R-:W-:Y:S01]  /*0ff0*/  LOP3.LUT R13, R8, 0x200, RZ, 0xfc, !PT ;  /* 0x00000200080d7812 */ /* 0x000fe200078efcff */
[----:B------:R-:W-:Y:S01]  /*1000*/  STS [R19+0x1c0], R18 ;  /* 0x0001c01213007388 */ /* 0x000fe20000000800 */
[----:B-1----:R-:W-:Y:S01]  /*1010*/  SGXT.U32 R15, R0, 0x4 ;  /* 0x00000004000f781a */ /* 0x002fe20000000000 */
[----:B------:R-:W-:Y:S01]  /*1020*/  BAR.SYNC.DEFER_BLOCKING 0x0 ;  /* 0x0000000000007b1d */ /* 0x000fe20000010000 */
[----:B------:R-:W-:-:S02]  /*1030*/  SHF.L.U32 R0, R12, 0x9, RZ ;  /* 0x000000090c007819 */ /* 0x000fc400000006ff */
[----:B------:R-:W-:Y:S02]  /*1040*/  LOP3.LUT R12, R12, 0xfffffff0, RZ, 0xc0, !PT ;  /* 0xfffffff00c0c7812 */ /* 0x000fe400078ec0ff */
[----:B------:R-:W-:Y:S02]  /*1050*/  LOP3.LUT R0, R0, 0xffffe000, RZ, 0xc0, !PT ;  /* 0xffffe00000007812 */ /* 0x000fe400078ec0ff */
[----:B------:R-:W-:Y:S02]  /*1060*/  LOP3.LUT R9, R2, R15, RZ, 0xfc, !PT ;  /* 0x0000000f02097212 */ /* 0x000fe400078efcff */
[----:B------:R-:W-:Y:S02]  /*1070*/  IADD3 R12, R0, R3, -R12 ;  /* 0x00000003000c7210 */ /* 0x000fe40007ffe80c */
[----:B------:R-:W-:Y:S02]  /*1080*/  LOP3.LUT R0, R2, 0x10, R15, 0xfe, !PT ;  /* 0x0000001002007812 */ /* 0x000fe400078efe0f */
[----:B------:R-:W-:-:S02]  /*1090*/  ISETP.LT.AND P1, PT, R9, 0x200, !P0 ;  /* 0x000002000900780c */ /* 0x000fc40004721270 */
[----:B------:R-:W-:Y:S02]  /*10a0*/  ISETP.LT.AND P0, PT, R0, 0x200, !P0 ;  /* 0x000002000000780c */ /* 0x000fe40004701270 */
[----:B------:R-:W-:Y:S02]  /*10b0*/  LEA R3, R9, R12, 0x4 ;  /* 0x0000000c09037211 */ /* 0x000fe400078e20ff */
[----:B------:R-:W-:-:S03]  /*10c0*/  SHF.R.U32.HI R13, RZ, 0x1, R13 ;  /* 0x00000001ff0d7819 */ /* 0x000fc6000001160d */
[----:B0-----:R-:W-:Y:S01]  /*10d0*/  IMAD.WIDE R2, R3, 0x4, R10 ;  /* 0x0000000403027825 */ /* 0x001fe200078e020a */
[----:B------:R-:W-:Y:S01]  /*10e0*/  LOP3.LUT R13, R13, 0x1f0, RZ, 0xc0, !PT ;  /* 0x000001f00d0d7812 */ /* 0x000fe200078ec0ff */
[----:B------:R-:W0:Y:S03]  /*10f0*/  LDS.128 R4, [R5] ;  /* 0x0000000005047984 */ /* 0x000e260000000c00 */
[----:B------:R-:W-:-:S04]  /*1100*/  IADD3 R13, R13, UR4, RZ ;  /* 0x000000040d0d7c10 */ /* 0x000fc8000fffe0ff */
[----:B------:R-:W-:Y:S01]  /*1110*/  LEA R13, R8, R13, 0x2 ;  /* 0x0000000d080d7211 */ /* 0x000fe200078e10ff */
[----:B0-----:R0:W-:Y:S02]  /*1120*/  @P1 STG.E.128 desc[UR6][R2.64], R4 ;  /* 0x0000000402001986 */ /* 0x0011e4000c101d06 */
[----:B0-----:R-:W-:Y:S05]  /*1130*/  @!P0 EXIT ;  /* 0x000000000000894d */ /* 0x001fea0003800000 */
[----:B0-----:R-:W0:Y:S01]  /*1140*/  LDS.128 R4, [R13+0x800] ;  /* 0x000800000d047984 */ /* 0x001e220000000c00 */
[----:B------:R-:W-:-:S05]  /*1150*/  LEA R3, R0, R12, 0x4 ;  /* 0x0000000c00037211 */ /* 0x000fca00078e20ff */
[----:B------:R-:W-:-:S05]  /*1160*/  IMAD.WIDE R10, R3, 0x4, R10 ;  /* 0x00000004030a7825 */ /* 0x000fca00078e020a */
[----:B0-----:R-:W-:Y:S01]  /*1170*/  STG.E.128 desc[UR6][R10.64], R4 ;  /* 0x000000040a007986 */ /* 0x001fe2000c101d06 */
[----:B------:R-:W-:Y:S05]  /*1180*/  EXIT ;  /* 0x000000000000794d */ /* 0x000fea0003800000 */
.L_x_0:
[----:B------:R-:W-:-:S00]  /*1190*/  BRA `(.L_x_0) ;  /* 0xfffffffc00fc7947 */ /* 0x000fc0000383ffff */
[----:B------:R-:W-:-:S00]  /*11a0*/  NOP ;  /* 0x0000000000007918 */ /* 0x000fc00000000000 */
        /* <DEDUP_REMOVED lines=13> */
.L_x_1:


//--------------------- .nv.global.init           --------------------------
	.section	.nv.global.init,"aw",@progbits
.nv.global.init:
	.type		_$_str,@object
	.size		_$_str,(_$_str_$_2 - _$_str)
_$_str:
        /*0000*/ 	.byte	0x5f, 0x5f, 0x43, 0x55, 0x44, 0x41, 0x5f, 0x46, 0x54, 0x5a, 0x00
	.type		_$_str_$_2,@object
	.size		_$_str_$_2,(.L_1 - _$_str_$_2)
_$_str_$_2:
        /*000b*/ 	.byte	0x5f, 0x5f, 0x43, 0x55, 0x44, 0x41, 0x5f, 0x50, 0x52, 0x45, 0x43, 0x5f, 0x53, 0x51, 0x52, 0x54
        /*001b*/ 	.byte	0x00
.L_1:


//--------------------- .nv.shared.triton_poi_fused__native_batch_norm_legit_no_training_silu_31 --------------------------
	.section	.nv.shared.triton_poi_fused__native_batch_norm_legit_no_training_silu_31,"aw",@nobits
	.sectionflags	@""
	.align	16
	.zero		1024


//--------------------- .nv.constant0.triton_poi_fused__native_batch_norm_legit_no_training_silu_31 --------------------------
	.section	.nv.constant0.triton_poi_fused__native_batch_norm_legit_no_training_silu_31,"a",@progbits
	.sectionflags	@""
	.align	4
.nv.constant0.triton_poi_fused__native_batch_norm_legit_no_training_silu_31:
	.zero		584
